//
// Generated by NVIDIA NVVM Compiler
//
// Compiler Build ID: CL-36424714
// Cuda compilation tools, release 13.0, V13.0.88
// Based on NVVM 20.0.0
//

.version 9.0
.target sm_100
.address_size 64

	// .globl	_Z7operatePiS_S_

.visible .entry _Z7operatePiS_S_(
	.param .u64 .ptr .align 1 _Z7operatePiS_S__param_0,
	.param .u64 .ptr .align 1 _Z7operatePiS_S__param_1,
	.param .u64 .ptr .align 1 _Z7operatePiS_S__param_2
)
{
	.reg .pred 	%p<2>;
	.reg .b32 	%r<8>;
	.reg .b64 	%rd<11>;

	ld.param.u64 	%rd1, [_Z7operatePiS_S__param_0];
	ld.param.u64 	%rd2, [_Z7operatePiS_S__param_1];
	ld.param.u64 	%rd3, [_Z7operatePiS_S__param_2];
	mov.u32 	%r2, %ctaid.x;
	mov.u32 	%r3, %ntid.x;
	mov.u32 	%r4, %tid.x;
	mad.lo.s32 	%r1, %r2, %r3, %r4;
	setp.gt.s32 	%p1, %r1, 15;
	@%p1 bra 	$L__BB0_2;
	cvta.to.global.u64 	%rd4, %rd1;
	cvta.to.global.u64 	%rd5, %rd2;
	cvta.to.global.u64 	%rd6, %rd3;
	mul.wide.s32 	%rd7, %r1, 4;
	add.s64 	%rd8, %rd4, %rd7;
	ld.global.u32 	%r5, [%rd8];
	add.s64 	%rd9, %rd5, %rd7;
	ld.global.u32 	%r6, [%rd9];
	mad.lo.s32 	%r7, %r6, %r5, %r6;
	add.s64 	%rd10, %rd6, %rd7;
	st.global.u32 	[%rd10], %r7;
$L__BB0_2:
	ret;

}


// ===== COMPILED SASS (sm_100) =====

	.target	sm_100

	.elftype	@"ET_EXEC"


//--------------------- .note.nv.tkinfo           --------------------------
	.section	.note.nv.tkinfo,"",@"SHT_NOTE"
	.sectionflags	@"SHF_NOTE_NV_TKINFO"
	.tkinfo
        /*0018*/ 	.word	0x00000002
        /*0030*/ 	.string	""
        /*0030*/ 	.string	"ptxas"
        /*0030*/ 	.string	"Cuda compilation tools, release 13.0, V13.0.88"
        /*0030*/ 	.string	"Build cuda_13.0.r13.0/compiler.36424714_0"
        /*0030*/ 	.string	"-arch sm_100 -m 64 "



//--------------------- .note.nv.cuinfo           --------------------------
	.section	.note.nv.cuinfo,"",@"SHT_NOTE"
	.sectionflags	@"SHF_NOTE_NV_CUINFO"
        /*0018*/ 	.short	0x0002
        /*001a*/ 	.short	0x0064
        /*001c*/ 	.short	0x0082
	.zero		2


//--------------------- .nv.info                  --------------------------
	.section	.nv.info,"",@"SHT_CUDA_INFO"
	.align	4


	//----- nvinfo : EIATTR_REGCOUNT
	.align		4
        /*0000*/ 	.byte	0x04, 0x2f
        /*0002*/ 	.short	(.L_1 - .L_0)
	.align		4
.L_0:
        /*0004*/ 	.word	index@(_Z7operatePiS_S_)
        /*0008*/ 	.word	0x0000000c


	//----- nvinfo : EIATTR_FRAME_SIZE
	.align		4
.L_1:
        /*000c*/ 	.byte	0x04, 0x11
        /*000e*/ 	.short	(.L_3 - .L_2)
	.align		4
.L_2:
        /*0010*/ 	.word	index@(_Z7operatePiS_S_)
        /*0014*/ 	.word	0x00000000


	//----- nvinfo : EIATTR_MIN_STACK_SIZE
	.align		4
.L_3:
        /*0018*/ 	.byte	0x04, 0x12
        /*001a*/ 	.short	(.L_5 - .L_4)
	.align		4
.L_4:
        /*001c*/ 	.word	index@(_Z7operatePiS_S_)
        /*0020*/ 	.word	0x00000000
.L_5:


//--------------------- .nv.compat                --------------------------
	.section	.nv.compat,"",@"SHT_CUDA_COMPAT_INFO"
	.align	4
        /*0000*/ 	.byte	0x02, 0x09, 0x00, 0x00, 0x02, 0x02, 0x01, 0x00, 0x02, 0x05, 0x05, 0x00, 0x03, 0x07, 0x01, 0x01
        /*0010*/ 	.byte	0x02, 0x03, 0x00, 0x00, 0x02, 0x06, 0x01, 0x00, 0x04, 0x0b, 0x08, 0x00, 0x09, 0x00, 0x00, 0x00
        /*0020*/ 	.byte	0x00, 0x00, 0x00, 0x00


//--------------------- .nv.info._Z7operatePiS_S_ --------------------------
	.section	.nv.info._Z7operatePiS_S_,"",@"SHT_CUDA_INFO"
	.sectionflags	@""
	.align	4


	//----- nvinfo : EIATTR_CUDA_API_VERSION
	.align		4
        /*0000*/ 	.byte	0x04, 0x37
        /*0002*/ 	.short	(.L_7 - .L_6)
.L_6:
        /*0004*/ 	.word	0x00000082


	//----- nvinfo : EIATTR_KPARAM_INFO
	.align		4
.L_7:
        /*0008*/ 	.byte	0x04, 0x17
        /*000a*/ 	.short	(.L_9 - .L_8)
.L_8:
        /*000c*/ 	.word	0x00000000
        /*0010*/ 	.short	0x0002
        /*0012*/ 	.short	0x0010
        /*0014*/ 	.byte	0x00, 0xf5, 0x21, 0x00


	//----- nvinfo : EIATTR_KPARAM_INFO
	.align		4
.L_9:
        /*0018*/ 	.byte	0x04, 0x17
        /*001a*/ 	.short	(.L_11 - .L_10)
.L_10:
        /*001c*/ 	.word	0x00000000
        /*0020*/ 	.short	0x0001
        /*0022*/ 	.short	0x0008
        /*0024*/ 	.byte	0x00, 0xf5, 0x21, 0x00


	//----- nvinfo : EIATTR_KPARAM_INFO
	.align		4
.L_11:
        /*0028*/ 	.byte	0x04, 0x17
        /*002a*/ 	.short	(.L_13 - .L_12)
.L_12:
        /*002c*/ 	.word	0x00000000
        /*0030*/ 	.short	0x0000
        /*0032*/ 	.short	0x0000
        /*0034*/ 	.byte	0x00, 0xf5, 0x21, 0x00


	//----- nvinfo : EIATTR_SPARSE_MMA_MASK
	.align		4
.L_13:
        /*0038*/ 	.byte	0x03, 0x50
        /*003a*/ 	.short	0x0000


	//----- nvinfo : EIATTR_MAXREG_COUNT
	.align		4
        /*003c*/ 	.byte	0x03, 0x1b
        /*003e*/ 	.short	0x00ff


	//----- nvinfo : EIATTR_MERCURY_ISA_VERSION
	.align		4
        /*0040*/ 	.byte	0x03, 0x5f
        /*0042*/ 	.short	0x0101


	//----- nvinfo : EIATTR_VRC_CTA_INIT_COUNT
	.align		4
        /*0044*/ 	.byte	0x02, 0x4a
	.zero		1
	.zero		1


	//----- nvinfo : EIATTR_EXIT_INSTR_OFFSETS
	.align		4
        /*0048*/ 	.byte	0x04, 0x1c
        /*004a*/ 	.short	(.L_15 - .L_14)


	//   ....[0]....
.L_14:
        /*004c*/ 	.word	0x00000060


	//   ....[1]....
        /*0050*/ 	.word	0x00000120


	//----- nvinfo : EIATTR_CBANK_PARAM_SIZE
	.align		4
.L_15:
        /*0054*/ 	.byte	0x03, 0x19
        /*0056*/ 	.short	0x0018


	//----- nvinfo : EIATTR_PARAM_CBANK
	.align		4
        /*0058*/ 	.byte	0x04, 0x0a
        /*005a*/ 	.short	(.L_17 - .L_16)
	.align		4
.L_16:
        /*005c*/ 	.word	index@(.nv.constant0._Z7operatePiS_S_)
        /*0060*/ 	.short	0x0380
        /*0062*/ 	.short	0x0018


	//----- nvinfo : EIATTR_SW_WAR
	.align		4
.L_17:
        /*0064*/ 	.byte	0x04, 0x36
        /*0066*/ 	.short	(.L_19 - .L_18)
.L_18:
        /*0068*/ 	.word	0x00000008
.L_19:


//--------------------- .nv.callgraph             --------------------------
	.section	.nv.callgraph,"",@"SHT_CUDA_CALLGRAPH"
	.align	4
	.sectionentsize	8
	.align		4
        /*0000*/ 	.word	0x00000000
	.align		4
        /*0004*/ 	.word	0xffffffff
	.align		4
        /*0008*/ 	.word	0x00000000
	.align		4
        /*000c*/ 	.word	0xfffffffe
	.align		4
        /*0010*/ 	.word	0x00000000
	.align		4
        /*0014*/ 	.word	0xfffffffd
	.align		4
        /*0018*/ 	.word	0x00000000
	.align		4
        /*001c*/ 	.word	0xfffffffc


//--------------------- .text._Z7operatePiS_S_    --------------------------
	.section	.text._Z7operatePiS_S_,"ax",@progbits
	.align	128
        .global         _Z7operatePiS_S_
        .type           _Z7operatePiS_S_,@function
        .size           _Z7operatePiS_S_,(.L_x_1 - _Z7operatePiS_S_)
        .other          _Z7operatePiS_S_,@"STO_CUDA_ENTRY STV_DEFAULT"
_Z7operatePiS_S_:
.text._Z7operatePiS_S_:
[----:B------:R-:W-:Y:S01]  /*0000*/  LDC R1, c[0x0][0x37c] ;  /* 0x0000df00ff017b82 */ /* 0x000fe20000000800 */
[----:B------:R-:W0:Y:S07]  /*0010*/  S2R R0, SR_TID.X ;  /* 0x0000000000007919 */ /* 0x000e2e0000002100 */
[----:B------:R-:W0:Y:S08]  /*0020*/  S2UR UR4, SR_CTAID.X ;  /* 0x00000000000479c3 */ /* 0x000e300000002500 */
[----:B------:R-:W0:Y:S02]  /*0030*/  LDC R9, c[0x0][0x360] ;  /* 0x0000d800ff097b82 */ /* 0x000e240000000800 */
[----:B0-----:R-:W-:-:S05]  /*0040*/  IMAD R9, R9, UR4, R0 ;  /* 0x0000000409097c24 */ /* 0x001fca000f8e0200 */
[----:B------:R-:W-:-:S13]  /*0050*/  ISETP.GT.AND P0, PT, R9, 0xf, PT ;  /* 0x0000000f0900780c */ /* 0x000fda0003f04270 */
[----:B------:R-:W-:Y:S05]  /*0060*/  @P0 EXIT ;  /* 0x000000000000094d */ /* 0x000fea0003800000 */
[----:B------:R-:W0:Y:S01]  /*0070*/  LDC.64 R2, c[0x0][0x380] ;  /* 0x0000e000ff027b82 */ /* 0x000e220000000a00 */
[----:B------:R-:W1:Y:S07]  /*0080*/  LDCU.64 UR4, c[0x0][0x358] ;  /* 0x00006b00ff0477ac */ /* 0x000e6e0008000a00 */
[----:B------:R-:W2:Y:S08]  /*0090*/  LDC.64 R4, c[0x0][0x388] ;  /* 0x0000e200ff047b82 */ /* 0x000eb00000000a00 */
[----:B------:R-:W3:Y:S01]  /*00a0*/  LDC.64 R6, c[0x0][0x390] ;  /* 0x0000e400ff067b82 */ /* 0x000ee20000000a00 */
[----:B0-----:R-:W-:-:S06]  /*00b0*/  IMAD.WIDE R2, R9, 0x4, R2 ;  /* 0x0000000409027825 */ /* 0x001fcc00078e0202 */
[----:B-1----:R-:W4:Y:S01]  /*00c0*/  LDG.E R2, desc[UR4][R2.64] ;  /* 0x0000000402027981 */ /* 0x002f22000c1e1900 */
[----:B--2---:R-:W-:-:S06]  /*00d0*/  IMAD.WIDE R4, R9, 0x4, R4 ;  /* 0x0000000409047825 */ /* 0x004fcc00078e0204 */
[----:B------:R-:W4:Y:S01]  /*00e0*/  LDG.E R5, desc[UR4][R4.64] ;  /* 0x0000000404057981 */ /* 0x000f22000c1e1900 */
[----:B---3--:R-:W-:-:S04]  /*00f0*/  IMAD.WIDE R6, R9, 0x4, R6 ;  /* 0x0000000409067825 */ /* 0x008fc800078e0206 */
[----:B----4-:R-:W-:-:S05]  /*0100*/  IMAD R9, R2, R5, R5 ;  /* 0x0000000502097224 */ /* 0x010fca00078e0205 */
[----:B------:R-:W-:Y:S01]  /*0110*/  STG.E desc[UR4][R6.64], R9 ;  /* 0x0000000906007986 */ /* 0x000fe2000c101904 */
[----:B------:R-:W-:Y:S05]  /*0120*/  EXIT ;  /* 0x000000000000794d */ /* 0x000fea0003800000 */
.L_x_0:
[----:B------:R-:W-:-:S00]  /*0130*/  BRA `(.L_x_0) ;  /* 0xfffffffc00fc7947 */ /* 0x000fc0000383ffff */
[----:B------:R-:W-:-:S00]  /*0140*/  NOP ;  /* 0x0000000000007918 */ /* 0x000fc00000000000 */
        /* <DEDUP_REMOVED lines=11> */
.L_x_1:


//--------------------- .nv.shared.reserved.0     --------------------------
	.section	.nv.shared.reserved.0,"aw",@nobits
	.weak		__nv_reservedSMEM_offset_0_alias
	.size		__nv_reservedSMEM_offset_0_alias, 0, 64
	.other		__nv_reservedSMEM_offset_0_alias,@"STO_CUDA_RESERVED_SHARED STV_DEFAULT"
__nv_reservedSMEM_offset_0_alias:
	.zero		0
	.zero		64


//--------------------- .nv.constant0._Z7operatePiS_S_ --------------------------
	.section	.nv.constant0._Z7operatePiS_S_,"a",@progbits
	.sectionflags	@""
	.align	4
.nv.constant0._Z7operatePiS_S_:
	.zero		920


//--------------------- SYMBOLS --------------------------

	.type		.nv.reservedSmem.offset0,@object
	.size		.nv.reservedSmem.offset0,0x4
